//
// Generated by NVIDIA NVVM Compiler
//
// Compiler Build ID: CL-36424714
// Cuda compilation tools, release 13.0, V13.0.88
// Based on NVVM 20.0.0
//

.version 9.0
.target sm_100
.address_size 64

	// .globl	_Z13multiplyArrayPKiS0_iiPi

.visible .entry _Z13multiplyArrayPKiS0_iiPi(
	.param .u64 .ptr .align 1 _Z13multiplyArrayPKiS0_iiPi_param_0,
	.param .u64 .ptr .align 1 _Z13multiplyArrayPKiS0_iiPi_param_1,
	.param .u32 _Z13multiplyArrayPKiS0_iiPi_param_2,
	.param .u32 _Z13multiplyArrayPKiS0_iiPi_param_3,
	.param .u64 .ptr .align 1 _Z13multiplyArrayPKiS0_iiPi_param_4
)
{
	.reg .pred 	%p<12>;
	.reg .b32 	%r<201>;
	.reg .b64 	%rd<96>;

	ld.param.u64 	%rd4, [_Z13multiplyArrayPKiS0_iiPi_param_0];
	ld.param.u64 	%rd5, [_Z13multiplyArrayPKiS0_iiPi_param_1];
	ld.param.u32 	%r69, [_Z13multiplyArrayPKiS0_iiPi_param_2];
	ld.param.u32 	%r70, [_Z13multiplyArrayPKiS0_iiPi_param_3];
	ld.param.u64 	%rd6, [_Z13multiplyArrayPKiS0_iiPi_param_4];
	cvta.to.global.u64 	%rd1, %rd6;
	cvta.to.global.u64 	%rd2, %rd5;
	mov.u32 	%r71, %ctaid.x;
	mov.u32 	%r72, %ntid.x;
	mul.lo.s32 	%r1, %r71, %r72;
	mov.u32 	%r2, %tid.x;
	add.s32 	%r3, %r1, %r2;
	setp.ge.u32 	%p1, %r3, %r69;
	setp.lt.s32 	%p2, %r70, 1;
	or.pred  	%p3, %p1, %p2;
	@%p3 bra 	$L__BB0_13;
	cvta.to.global.u64 	%rd7, %rd4;
	mul.wide.u32 	%rd8, %r3, 4;
	add.s64 	%rd3, %rd7, %rd8;
	setp.lt.u32 	%p4, %r70, 16;
	mov.b32 	%r197, 0;
	@%p4 bra 	$L__BB0_4;
	and.b32  	%r74, %r70, 2147483632;
	neg.s32 	%r195, %r74;
	add.s32 	%r75, %r2, %r69;
	add.s32 	%r194, %r75, %r1;
	shl.b32 	%r76, %r69, 1;
	add.s32 	%r193, %r3, %r76;
	mad.lo.s32 	%r192, %r69, 3, %r3;
	shl.b32 	%r77, %r69, 2;
	add.s32 	%r191, %r3, %r77;
	mad.lo.s32 	%r190, %r69, 5, %r3;
	mad.lo.s32 	%r189, %r69, 6, %r3;
	mad.lo.s32 	%r188, %r69, 7, %r3;
	shl.b32 	%r78, %r69, 3;
	add.s32 	%r187, %r3, %r78;
	mad.lo.s32 	%r186, %r69, 9, %r3;
	mad.lo.s32 	%r185, %r69, 10, %r3;
	mad.lo.s32 	%r184, %r69, 11, %r3;
	mad.lo.s32 	%r183, %r69, 12, %r3;
	mad.lo.s32 	%r182, %r69, 13, %r3;
	mad.lo.s32 	%r181, %r69, 14, %r3;
	mad.lo.s32 	%r180, %r69, 15, %r3;
	mov.u32 	%r179, %r3;
$L__BB0_3:
	.pragma "nounroll";
	and.b32  	%r197, %r70, 2147483632;
	ld.global.u32 	%r79, [%rd3];
	mul.wide.u32 	%rd9, %r179, 4;
	add.s64 	%rd10, %rd2, %rd9;
	ld.global.u32 	%r80, [%rd10];
	mul.lo.s32 	%r81, %r80, %r79;
	add.s64 	%rd11, %rd1, %rd9;
	st.global.u32 	[%rd11], %r81;
	ld.global.u32 	%r82, [%rd3];
	mul.wide.u32 	%rd12, %r194, 4;
	add.s64 	%rd13, %rd2, %rd12;
	ld.global.u32 	%r83, [%rd13];
	mul.lo.s32 	%r84, %r83, %r82;
	add.s64 	%rd14, %rd1, %rd12;
	st.global.u32 	[%rd14], %r84;
	ld.global.u32 	%r85, [%rd3];
	mul.wide.u32 	%rd15, %r193, 4;
	add.s64 	%rd16, %rd2, %rd15;
	ld.global.u32 	%r86, [%rd16];
	mul.lo.s32 	%r87, %r86, %r85;
	add.s64 	%rd17, %rd1, %rd15;
	st.global.u32 	[%rd17], %r87;
	ld.global.u32 	%r88, [%rd3];
	mul.wide.u32 	%rd18, %r192, 4;
	add.s64 	%rd19, %rd2, %rd18;
	ld.global.u32 	%r89, [%rd19];
	mul.lo.s32 	%r90, %r89, %r88;
	add.s64 	%rd20, %rd1, %rd18;
	st.global.u32 	[%rd20], %r90;
	ld.global.u32 	%r91, [%rd3];
	mul.wide.u32 	%rd21, %r191, 4;
	add.s64 	%rd22, %rd2, %rd21;
	ld.global.u32 	%r92, [%rd22];
	mul.lo.s32 	%r93, %r92, %r91;
	add.s64 	%rd23, %rd1, %rd21;
	st.global.u32 	[%rd23], %r93;
	ld.global.u32 	%r94, [%rd3];
	mul.wide.u32 	%rd24, %r190, 4;
	add.s64 	%rd25, %rd2, %rd24;
	ld.global.u32 	%r95, [%rd25];
	mul.lo.s32 	%r96, %r95, %r94;
	add.s64 	%rd26, %rd1, %rd24;
	st.global.u32 	[%rd26], %r96;
	ld.global.u32 	%r97, [%rd3];
	mul.wide.u32 	%rd27, %r189, 4;
	add.s64 	%rd28, %rd2, %rd27;
	ld.global.u32 	%r98, [%rd28];
	mul.lo.s32 	%r99, %r98, %r97;
	add.s64 	%rd29, %rd1, %rd27;
	st.global.u32 	[%rd29], %r99;
	ld.global.u32 	%r100, [%rd3];
	mul.wide.u32 	%rd30, %r188, 4;
	add.s64 	%rd31, %rd2, %rd30;
	ld.global.u32 	%r101, [%rd31];
	mul.lo.s32 	%r102, %r101, %r100;
	add.s64 	%rd32, %rd1, %rd30;
	st.global.u32 	[%rd32], %r102;
	ld.global.u32 	%r103, [%rd3];
	mul.wide.u32 	%rd33, %r187, 4;
	add.s64 	%rd34, %rd2, %rd33;
	ld.global.u32 	%r104, [%rd34];
	mul.lo.s32 	%r105, %r104, %r103;
	add.s64 	%rd35, %rd1, %rd33;
	st.global.u32 	[%rd35], %r105;
	ld.global.u32 	%r106, [%rd3];
	mul.wide.u32 	%rd36, %r186, 4;
	add.s64 	%rd37, %rd2, %rd36;
	ld.global.u32 	%r107, [%rd37];
	mul.lo.s32 	%r108, %r107, %r106;
	add.s64 	%rd38, %rd1, %rd36;
	st.global.u32 	[%rd38], %r108;
	ld.global.u32 	%r109, [%rd3];
	mul.wide.u32 	%rd39, %r185, 4;
	add.s64 	%rd40, %rd2, %rd39;
	ld.global.u32 	%r110, [%rd40];
	mul.lo.s32 	%r111, %r110, %r109;
	add.s64 	%rd41, %rd1, %rd39;
	st.global.u32 	[%rd41], %r111;
	ld.global.u32 	%r112, [%rd3];
	mul.wide.u32 	%rd42, %r184, 4;
	add.s64 	%rd43, %rd2, %rd42;
	ld.global.u32 	%r113, [%rd43];
	mul.lo.s32 	%r114, %r113, %r112;
	add.s64 	%rd44, %rd1, %rd42;
	st.global.u32 	[%rd44], %r114;
	ld.global.u32 	%r115, [%rd3];
	mul.wide.u32 	%rd45, %r183, 4;
	add.s64 	%rd46, %rd2, %rd45;
	ld.global.u32 	%r116, [%rd46];
	mul.lo.s32 	%r117, %r116, %r115;
	add.s64 	%rd47, %rd1, %rd45;
	st.global.u32 	[%rd47], %r117;
	ld.global.u32 	%r118, [%rd3];
	mul.wide.u32 	%rd48, %r182, 4;
	add.s64 	%rd49, %rd2, %rd48;
	ld.global.u32 	%r119, [%rd49];
	mul.lo.s32 	%r120, %r119, %r118;
	add.s64 	%rd50, %rd1, %rd48;
	st.global.u32 	[%rd50], %r120;
	ld.global.u32 	%r121, [%rd3];
	mul.wide.u32 	%rd51, %r181, 4;
	add.s64 	%rd52, %rd2, %rd51;
	ld.global.u32 	%r122, [%rd52];
	mul.lo.s32 	%r123, %r122, %r121;
	add.s64 	%rd53, %rd1, %rd51;
	st.global.u32 	[%rd53], %r123;
	ld.global.u32 	%r124, [%rd3];
	mul.wide.u32 	%rd54, %r180, 4;
	add.s64 	%rd55, %rd2, %rd54;
	ld.global.u32 	%r125, [%rd55];
	mul.lo.s32 	%r126, %r125, %r124;
	add.s64 	%rd56, %rd1, %rd54;
	st.global.u32 	[%rd56], %r126;
	add.s32 	%r195, %r195, 16;
	shl.b32 	%r127, %r69, 4;
	add.s32 	%r194, %r194, %r127;
	add.s32 	%r193, %r193, %r127;
	add.s32 	%r192, %r192, %r127;
	add.s32 	%r191, %r191, %r127;
	add.s32 	%r190, %r190, %r127;
	add.s32 	%r189, %r189, %r127;
	add.s32 	%r188, %r188, %r127;
	add.s32 	%r187, %r187, %r127;
	add.s32 	%r186, %r186, %r127;
	add.s32 	%r185, %r185, %r127;
	add.s32 	%r184, %r184, %r127;
	add.s32 	%r183, %r183, %r127;
	add.s32 	%r182, %r182, %r127;
	add.s32 	%r181, %r181, %r127;
	add.s32 	%r180, %r180, %r127;
	add.s32 	%r179, %r179, %r127;
	setp.ne.s32 	%p5, %r195, 0;
	@%p5 bra 	$L__BB0_3;
$L__BB0_4:
	and.b32  	%r56, %r70, 15;
	setp.eq.s32 	%p6, %r56, 0;
	@%p6 bra 	$L__BB0_13;
	and.b32  	%r57, %r70, 7;
	setp.lt.u32 	%p7, %r56, 8;
	@%p7 bra 	$L__BB0_7;
	ld.global.u32 	%r128, [%rd3];
	mad.lo.s32 	%r129, %r197, %r69, %r3;
	mul.wide.u32 	%rd57, %r129, 4;
	add.s64 	%rd58, %rd2, %rd57;
	ld.global.u32 	%r130, [%rd58];
	mul.lo.s32 	%r131, %r130, %r128;
	add.s64 	%rd59, %rd1, %rd57;
	st.global.u32 	[%rd59], %r131;
	ld.global.u32 	%r132, [%rd3];
	add.s32 	%r133, %r129, %r69;
	mul.wide.u32 	%rd60, %r133, 4;
	add.s64 	%rd61, %rd2, %rd60;
	ld.global.u32 	%r134, [%rd61];
	mul.lo.s32 	%r135, %r134, %r132;
	add.s64 	%rd62, %rd1, %rd60;
	st.global.u32 	[%rd62], %r135;
	ld.global.u32 	%r136, [%rd3];
	add.s32 	%r137, %r133, %r69;
	mul.wide.u32 	%rd63, %r137, 4;
	add.s64 	%rd64, %rd2, %rd63;
	ld.global.u32 	%r138, [%rd64];
	mul.lo.s32 	%r139, %r138, %r136;
	add.s64 	%rd65, %rd1, %rd63;
	st.global.u32 	[%rd65], %r139;
	ld.global.u32 	%r140, [%rd3];
	add.s32 	%r141, %r137, %r69;
	mul.wide.u32 	%rd66, %r141, 4;
	add.s64 	%rd67, %rd2, %rd66;
	ld.global.u32 	%r142, [%rd67];
	mul.lo.s32 	%r143, %r142, %r140;
	add.s64 	%rd68, %rd1, %rd66;
	st.global.u32 	[%rd68], %r143;
	ld.global.u32 	%r144, [%rd3];
	add.s32 	%r145, %r141, %r69;
	mul.wide.u32 	%rd69, %r145, 4;
	add.s64 	%rd70, %rd2, %rd69;
	ld.global.u32 	%r146, [%rd70];
	mul.lo.s32 	%r147, %r146, %r144;
	add.s64 	%rd71, %rd1, %rd69;
	st.global.u32 	[%rd71], %r147;
	ld.global.u32 	%r148, [%rd3];
	add.s32 	%r149, %r145, %r69;
	mul.wide.u32 	%rd72, %r149, 4;
	add.s64 	%rd73, %rd2, %rd72;
	ld.global.u32 	%r150, [%rd73];
	mul.lo.s32 	%r151, %r150, %r148;
	add.s64 	%rd74, %rd1, %rd72;
	st.global.u32 	[%rd74], %r151;
	ld.global.u32 	%r152, [%rd3];
	add.s32 	%r153, %r149, %r69;
	mul.wide.u32 	%rd75, %r153, 4;
	add.s64 	%rd76, %rd2, %rd75;
	ld.global.u32 	%r154, [%rd76];
	mul.lo.s32 	%r155, %r154, %r152;
	add.s64 	%rd77, %rd1, %rd75;
	st.global.u32 	[%rd77], %r155;
	ld.global.u32 	%r156, [%rd3];
	add.s32 	%r157, %r153, %r69;
	mul.wide.u32 	%rd78, %r157, 4;
	add.s64 	%rd79, %rd2, %rd78;
	ld.global.u32 	%r158, [%rd79];
	mul.lo.s32 	%r159, %r158, %r156;
	add.s64 	%rd80, %rd1, %rd78;
	st.global.u32 	[%rd80], %r159;
	add.s32 	%r197, %r197, 8;
$L__BB0_7:
	setp.eq.s32 	%p8, %r57, 0;
	@%p8 bra 	$L__BB0_13;
	and.b32  	%r60, %r70, 3;
	setp.lt.u32 	%p9, %r57, 4;
	@%p9 bra 	$L__BB0_10;
	ld.global.u32 	%r160, [%rd3];
	mad.lo.s32 	%r161, %r197, %r69, %r3;
	mul.wide.u32 	%rd81, %r161, 4;
	add.s64 	%rd82, %rd2, %rd81;
	ld.global.u32 	%r162, [%rd82];
	mul.lo.s32 	%r163, %r162, %r160;
	add.s64 	%rd83, %rd1, %rd81;
	st.global.u32 	[%rd83], %r163;
	ld.global.u32 	%r164, [%rd3];
	add.s32 	%r165, %r161, %r69;
	mul.wide.u32 	%rd84, %r165, 4;
	add.s64 	%rd85, %rd2, %rd84;
	ld.global.u32 	%r166, [%rd85];
	mul.lo.s32 	%r167, %r166, %r164;
	add.s64 	%rd86, %rd1, %rd84;
	st.global.u32 	[%rd86], %r167;
	ld.global.u32 	%r168, [%rd3];
	add.s32 	%r169, %r165, %r69;
	mul.wide.u32 	%rd87, %r169, 4;
	add.s64 	%rd88, %rd2, %rd87;
	ld.global.u32 	%r170, [%rd88];
	mul.lo.s32 	%r171, %r170, %r168;
	add.s64 	%rd89, %rd1, %rd87;
	st.global.u32 	[%rd89], %r171;
	ld.global.u32 	%r172, [%rd3];
	add.s32 	%r173, %r169, %r69;
	mul.wide.u32 	%rd90, %r173, 4;
	add.s64 	%rd91, %rd2, %rd90;
	ld.global.u32 	%r174, [%rd91];
	mul.lo.s32 	%r175, %r174, %r172;
	add.s64 	%rd92, %rd1, %rd90;
	st.global.u32 	[%rd92], %r175;
	add.s32 	%r197, %r197, 4;
$L__BB0_10:
	setp.eq.s32 	%p10, %r60, 0;
	@%p10 bra 	$L__BB0_13;
	mad.lo.s32 	%r200, %r197, %r69, %r3;
	neg.s32 	%r199, %r60;
$L__BB0_12:
	.pragma "nounroll";
	ld.global.u32 	%r176, [%rd3];
	mul.wide.u32 	%rd93, %r200, 4;
	add.s64 	%rd94, %rd2, %rd93;
	ld.global.u32 	%r177, [%rd94];
	mul.lo.s32 	%r178, %r177, %r176;
	add.s64 	%rd95, %rd1, %rd93;
	st.global.u32 	[%rd95], %r178;
	add.s32 	%r200, %r200, %r69;
	add.s32 	%r199, %r199, 1;
	setp.ne.s32 	%p11, %r199, 0;
	@%p11 bra 	$L__BB0_12;
$L__BB0_13:
	ret;

}


// ===== COMPILED SASS (sm_100) =====

	.target	sm_100

	.elftype	@"ET_EXEC"


//--------------------- .note.nv.tkinfo           --------------------------
	.section	.note.nv.tkinfo,"",@"SHT_NOTE"
	.sectionflags	@"SHF_NOTE_NV_TKINFO"
	.tkinfo
        /*0018*/ 	.word	0x00000002
        /*0030*/ 	.string	""
        /*0030*/ 	.string	"ptxas"
        /*0030*/ 	.string	"Cuda compilation tools, release 13.0, V13.0.88"
        /*0030*/ 	.string	"Build cuda_13.0.r13.0/compiler.36424714_0"
        /*0030*/ 	.string	"-arch sm_100 -m 64 "



//--------------------- .note.nv.cuinfo           --------------------------
	.section	.note.nv.cuinfo,"",@"SHT_NOTE"
	.sectionflags	@"SHF_NOTE_NV_CUINFO"
        /*0018*/ 	.short	0x0002
        /*001a*/ 	.short	0x0064
        /*001c*/ 	.short	0x0082
	.zero		2


//--------------------- .nv.info                  --------------------------
	.section	.nv.info,"",@"SHT_CUDA_INFO"
	.align	4


	//----- nvinfo : EIATTR_REGCOUNT
	.align		4
        /*0000*/ 	.byte	0x04, 0x2f
        /*0002*/ 	.short	(.L_1 - .L_0)
	.align		4
.L_0:
        /*0004*/ 	.word	index@(_Z13multiplyArrayPKiS0_iiPi)
        /*0008*/ 	.word	0x00000028


	//----- nvinfo : EIATTR_FRAME_SIZE
	.align		4
.L_1:
        /*000c*/ 	.byte	0x04, 0x11
        /*000e*/ 	.short	(.L_3 - .L_2)
	.align		4
.L_2:
        /*0010*/ 	.word	index@(_Z13multiplyArrayPKiS0_iiPi)
        /*0014*/ 	.word	0x00000000


	//----- nvinfo : EIATTR_MIN_STACK_SIZE
	.align		4
.L_3:
        /*0018*/ 	.byte	0x04, 0x12
        /*001a*/ 	.short	(.L_5 - .L_4)
	.align		4
.L_4:
        /*001c*/ 	.word	index@(_Z13multiplyArrayPKiS0_iiPi)
        /*0020*/ 	.word	0x00000000
.L_5:


//--------------------- .nv.compat                --------------------------
	.section	.nv.compat,"",@"SHT_CUDA_COMPAT_INFO"
	.align	4
        /*0000*/ 	.byte	0x02, 0x09, 0x00, 0x00, 0x02, 0x02, 0x01, 0x00, 0x02, 0x05, 0x05, 0x00, 0x03, 0x07, 0x01, 0x01
        /*0010*/ 	.byte	0x02, 0x03, 0x00, 0x00, 0x02, 0x06, 0x01, 0x00, 0x04, 0x0b, 0x08, 0x00, 0x09, 0x00, 0x00, 0x00
        /*0020*/ 	.byte	0x00, 0x00, 0x00, 0x00


//--------------------- .nv.info._Z13multiplyArrayPKiS0_iiPi --------------------------
	.section	.nv.info._Z13multiplyArrayPKiS0_iiPi,"",@"SHT_CUDA_INFO"
	.sectionflags	@""
	.align	4


	//----- nvinfo : EIATTR_CUDA_API_VERSION
	.align		4
        /*0000*/ 	.byte	0x04, 0x37
        /*0002*/ 	.short	(.L_7 - .L_6)
.L_6:
        /*0004*/ 	.word	0x00000082


	//----- nvinfo : EIATTR_KPARAM_INFO
	.align		4
.L_7:
        /*0008*/ 	.byte	0x04, 0x17
        /*000a*/ 	.short	(.L_9 - .L_8)
.L_8:
        /*000c*/ 	.word	0x00000000
        /*0010*/ 	.short	0x0004
        /*0012*/ 	.short	0x0018
        /*0014*/ 	.byte	0x00, 0xf5, 0x21, 0x00


	//----- nvinfo : EIATTR_KPARAM_INFO
	.align		4
.L_9:
        /*0018*/ 	.byte	0x04, 0x17
        /*001a*/ 	.short	(.L_11 - .L_10)
.L_10:
        /*001c*/ 	.word	0x00000000
        /*0020*/ 	.short	0x0003
        /*0022*/ 	.short	0x0014
        /*0024*/ 	.byte	0x00, 0xf0, 0x11, 0x00


	//----- nvinfo : EIATTR_KPARAM_INFO
	.align		4
.L_11:
        /*0028*/ 	.byte	0x04, 0x17
        /*002a*/ 	.short	(.L_13 - .L_12)
.L_12:
        /*002c*/ 	.word	0x00000000
        /*0030*/ 	.short	0x0002
        /*0032*/ 	.short	0x0010
        /*0034*/ 	.byte	0x00, 0xf0, 0x11, 0x00


	//----- nvinfo : EIATTR_KPARAM_INFO
	.align		4
.L_13:
        /*0038*/ 	.byte	0x04, 0x17
        /*003a*/ 	.short	(.L_15 - .L_14)
.L_14:
        /*003c*/ 	.word	0x00000000
        /*0040*/ 	.short	0x0001
        /*0042*/ 	.short	0x0008
        /*0044*/ 	.byte	0x00, 0xf5, 0x21, 0x00


	//----- nvinfo : EIATTR_KPARAM_INFO
	.align		4
.L_15:
        /*0048*/ 	.byte	0x04, 0x17
        /*004a*/ 	.short	(.L_17 - .L_16)
.L_16:
        /*004c*/ 	.word	0x00000000
        /*0050*/ 	.short	0x0000
        /*0052*/ 	.short	0x0000
        /*0054*/ 	.byte	0x00, 0xf5, 0x21, 0x00


	//----- nvinfo : EIATTR_SPARSE_MMA_MASK
	.align		4
.L_17:
        /*0058*/ 	.byte	0x03, 0x50
        /*005a*/ 	.short	0x0000


	//----- nvinfo : EIATTR_MAXREG_COUNT
	.align		4
        /*005c*/ 	.byte	0x03, 0x1b
        /*005e*/ 	.short	0x00ff


	//----- nvinfo : EIATTR_MERCURY_ISA_VERSION
	.align		4
        /*0060*/ 	.byte	0x03, 0x5f
        /*0062*/ 	.short	0x0101


	//----- nvinfo : EIATTR_VRC_CTA_INIT_COUNT
	.align		4
        /*0064*/ 	.byte	0x02, 0x4a
	.zero		1
	.zero		1


	//----- nvinfo : EIATTR_EXIT_INSTR_OFFSETS
	.align		4
        /*0068*/ 	.byte	0x04, 0x1c
        /*006a*/ 	.short	(.L_19 - .L_18)


	//   ....[0]....
.L_18:
        /*006c*/ 	.word	0x00000090


	//   ....[1]....
        /*0070*/ 	.word	0x00000980


	//   ....[2]....
        /*0074*/ 	.word	0x00000d80


	//   ....[3]....
        /*0078*/ 	.word	0x00000fc0


	//   ....[4]....
        /*007c*/ 	.word	0x000010b0


	//----- nvinfo : EIATTR_CBANK_PARAM_SIZE
	.align		4
.L_19:
        /*0080*/ 	.byte	0x03, 0x19
        /*0082*/ 	.short	0x0020


	//----- nvinfo : EIATTR_PARAM_CBANK
	.align		4
        /*0084*/ 	.byte	0x04, 0x0a
        /*0086*/ 	.short	(.L_21 - .L_20)
	.align		4
.L_20:
        /*0088*/ 	.word	index@(.nv.constant0._Z13multiplyArrayPKiS0_iiPi)
        /*008c*/ 	.short	0x0380
        /*008e*/ 	.short	0x0020


	//----- nvinfo : EIATTR_SW_WAR
	.align		4
.L_21:
        /*0090*/ 	.byte	0x04, 0x36
        /*0092*/ 	.short	(.L_23 - .L_22)
.L_22:
        /*0094*/ 	.word	0x00000008
.L_23:


//--------------------- .nv.callgraph             --------------------------
	.section	.nv.callgraph,"",@"SHT_CUDA_CALLGRAPH"
	.align	4
	.sectionentsize	8
	.align		4
        /*0000*/ 	.word	0x00000000
	.align		4
        /*0004*/ 	.word	0xffffffff
	.align		4
        /*0008*/ 	.word	0x00000000
	.align		4
        /*000c*/ 	.word	0xfffffffe
	.align		4
        /*0010*/ 	.word	0x00000000
	.align		4
        /*0014*/ 	.word	0xfffffffd
	.align		4
        /*0018*/ 	.word	0x00000000
	.align		4
        /*001c*/ 	.word	0xfffffffc


//--------------------- .text._Z13multiplyArrayPKiS0_iiPi --------------------------
	.section	.text._Z13multiplyArrayPKiS0_iiPi,"ax",@progbits
	.align	128
        .global         _Z13multiplyArrayPKiS0_iiPi
        .type           _Z13multiplyArrayPKiS0_iiPi,@function
        .size           _Z13multiplyArrayPKiS0_iiPi,(.L_x_6 - _Z13multiplyArrayPKiS0_iiPi)
        .other          _Z13multiplyArrayPKiS0_iiPi,@"STO_CUDA_ENTRY STV_DEFAULT"
_Z13multiplyArrayPKiS0_iiPi:
.text._Z13multiplyArrayPKiS0_iiPi:
[----:B------:R-:W-:Y:S01]  /*0000*/  LDC R1, c[0x0][0x37c] ;  /* 0x0000df00ff017b82 */ /* 0x000fe20000000800 */
[----:B------:R-:W0:Y:S07]  /*0010*/  S2R R5, SR_TID.X ;  /* 0x0000000000057919 */ /* 0x000e2e0000002100 */
[----:B------:R-:W1:Y:S01]  /*0020*/  S2UR UR4, SR_CTAID.X ;  /* 0x00000000000479c3 */ /* 0x000e620000002500 */
[----:B------:R-:W1:Y:S07]  /*0030*/  LDCU UR5, c[0x0][0x360] ;  /* 0x00006c00ff0577ac */ /* 0x000e6e0008000800 */
[----:B------:R-:W2:Y:S01]  /*0040*/  LDC.64 R24, c[0x0][0x390] ;  /* 0x0000e400ff187b82 */ /* 0x000ea20000000a00 */
[----:B-1----:R-:W-:-:S06]  /*0050*/  UIMAD UR4, UR4, UR5, URZ ;  /* 0x00000005040472a4 */ /* 0x002fcc000f8e02ff */
[----:B0-----:R-:W-:Y:S02]  /*0060*/  IADD3 R3, PT, PT, R5, UR4, RZ ;  /* 0x0000000405037c10 */ /* 0x001fe4000fffe0ff */
[----:B--2---:R-:W-:-:S04]  /*0070*/  ISETP.GE.AND P0, PT, R25, 0x1, PT ;  /* 0x000000011900780c */ /* 0x004fc80003f06270 */
[----:B------:R-:W-:-:S13]  /*0080*/  ISETP.GE.U32.OR P0, PT, R3, R24, !P0 ;  /* 0x000000180300720c */ /* 0x000fda0004706470 */
[----:B------:R-:W-:Y:S05]  /*0090*/  @P0 EXIT ;  /* 0x000000000000094d */ /* 0x000fea0003800000 */
[----:B------:R-:W0:Y:S01]  /*00a0*/  LDC.64 R26, c[0x0][0x380] ;  /* 0x0000e000ff1a7b82 */ /* 0x000e220000000a00 */
[----:B------:R-:W-:Y:S01]  /*00b0*/  ISETP.GE.U32.AND P0, PT, R25, 0x10, PT ;  /* 0x000000101900780c */ /* 0x000fe20003f06070 */
[----:B------:R-:W1:Y:S01]  /*00c0*/  LDCU.64 UR6, c[0x0][0x358] ;  /* 0x00006b00ff0677ac */ /* 0x000e620008000a00 */
[----:B------:R-:W-:Y:S02]  /*00d0*/  HFMA2 R0, -RZ, RZ, 0, 0 ;  /* 0x00000000ff007431 */ /* 0x000fe400000001ff */
[----:B0-----:R-:W-:-:S09]  /*00e0*/  IMAD.WIDE.U32 R26, R3, 0x4, R26 ;  /* 0x00000004031a7825 */ /* 0x001fd200078e001a */
[----:B-1----:R-:W-:Y:S05]  /*00f0*/  @!P0 BRA `(.L_x_0) ;  /* 0x00000008001c8947 */ /* 0x002fea0003800000 */
[----:B------:R-:W-:Y:S01]  /*0100*/  LOP3.LUT R0, R25, 0x7ffffff0, RZ, 0xc0, !PT ;  /* 0x7ffffff019007812 */ /* 0x000fe200078ec0ff */
[C---:B------:R-:W-:Y:S01]  /*0110*/  IMAD R7, R24.reuse, 0x3, R3 ;  /* 0x0000000318077824 */ /* 0x040fe200078e0203 */
[C---:B------:R-:W-:Y:S01]  /*0120*/  IADD3 R10, PT, PT, R24.reuse, UR4, R5 ;  /* 0x00000004180a7c10 */ /* 0x040fe2000fffe005 */
[C-C-:B------:R-:W-:Y:S01]  /*0130*/  IMAD R11, R24.reuse, 0x5, R3.reuse ;  /* 0x00000005180b7824 */ /* 0x140fe200078e0203 */
[CC--:B------:R-:W-:Y:S01]  /*0140*/  LEA R5, R24.reuse, R3.reuse, 0x1 ;  /* 0x0000000318057211 */ /* 0x0c0fe200078e08ff */
[C-C-:B------:R-:W-:Y:S01]  /*0150*/  IMAD R13, R24.reuse, 0x6, R3.reuse ;  /* 0x00000006180d7824 */ /* 0x140fe200078e0203 */
[CC--:B------:R-:W-:Y:S01]  /*0160*/  LEA R9, R24.reuse, R3.reuse, 0x2 ;  /* 0x0000000318097211 */ /* 0x0c0fe200078e10ff */
[C-C-:B------:R-:W-:Y:S01]  /*0170*/  IMAD R15, R24.reuse, 0x7, R3.reuse ;  /* 0x00000007180f7824 */ /* 0x140fe200078e0203 */
[CC--:B------:R-:W-:Y:S01]  /*0180*/  LEA R17, R24.reuse, R3.reuse, 0x3 ;  /* 0x0000000318117211 */ /* 0x0c0fe200078e18ff */
[C-C-:B------:R-:W-:Y:S01]  /*0190*/  IMAD R19, R24.reuse, 0x9, R3.reuse ;  /* 0x0000000918137824 */ /* 0x140fe200078e0203 */
[----:B------:R-:W-:Y:S01]  /*01a0*/  MOV R12, R3 ;  /* 0x00000003000c7202 */ /* 0x000fe20000000f00 */
[--C-:B------:R-:W-:Y:S01]  /*01b0*/  IMAD R21, R24, 0xa, R3.reuse ;  /* 0x0000000a18157824 */ /* 0x100fe200078e0203 */
[----:B------:R-:W-:Y:S01]  /*01c0*/  IADD3 R14, PT, PT, -R0, RZ, RZ ;  /* 0x000000ff000e7210 */ /* 0x000fe20007ffe1ff */
[----:B------:R-:W-:-:S02]  /*01d0*/  IMAD R23, R24, 0xb, R3 ;  /* 0x0000000b18177824 */ /* 0x000fc400078e0203 */
[C-C-:B------:R-:W-:Y:S02]  /*01e0*/  IMAD R2, R24.reuse, 0xc, R3.reuse ;  /* 0x0000000c18027824 */ /* 0x140fe400078e0203 */
[C-C-:B------:R-:W-:Y:S02]  /*01f0*/  IMAD R4, R24.reuse, 0xd, R3.reuse ;  /* 0x0000000d18047824 */ /* 0x140fe400078e0203 */
[C-C-:B------:R-:W-:Y:S02]  /*0200*/  IMAD R6, R24.reuse, 0xe, R3.reuse ;  /* 0x0000000e18067824 */ /* 0x140fe400078e0203 */
[----:B------:R-:W-:-:S07]  /*0210*/  IMAD R8, R24, 0xf, R3 ;  /* 0x0000000f18087824 */ /* 0x000fce00078e0203 */
.L_x_1:
[----:B------:R-:W0:Y:S01]  /*0220*/  LDC.64 R30, c[0x0][0x388] ;  /* 0x0000e200ff1e7b82 */ /* 0x000e220000000a00 */
[----:B-1----:R-:W2:Y:S01]  /*0230*/  LDG.E R16, desc[UR6][R26.64] ;  /* 0x000000061a107981 */ /* 0x002ea2000c1e1900 */
[----:B0-----:R-:W-:-:S05]  /*0240*/  IMAD.WIDE.U32 R28, R12, 0x4, R30 ;  /* 0x000000040c1c7825 */ /* 0x001fca00078e001e */
[----:B------:R0:W2:Y:S02]  /*0250*/  LDG.E R33, desc[UR6][R28.64] ;  /* 0x000000061c217981 */ /* 0x0000a4000c1e1900 */
[----:B0-----:R-:W0:Y:S01]  /*0260*/  LDC.64 R28, c[0x0][0x398] ;  /* 0x0000e600ff1c7b82 */ /* 0x001e220000000a00 */
[----:B------:R-:W-:-:S04]  /*0270*/  IMAD.WIDE.U32 R34, R10, 0x4, R30 ;  /* 0x000000040a227825 */ /* 0x000fc800078e001e */
[----:B0-----:R-:W-:-:S04]  /*0280*/  IMAD.WIDE.U32 R36, R12, 0x4, R28 ;  /* 0x000000040c247825 */ /* 0x001fc800078e001c */
[----:B--2---:R-:W-:-:S05]  /*0290*/  IMAD R16, R16, R33, RZ ;  /* 0x0000002110107224 */ /* 0x004fca00078e02ff */
[----:B------:R0:W-:Y:S04]  /*02a0*/  STG.E desc[UR6][R36.64], R16 ;  /* 0x0000001024007986 */ /* 0x0001e8000c101906 */
[----:B------:R-:W2:Y:S04]  /*02b0*/  LDG.E R35, desc[UR6][R34.64] ;  /* 0x0000000622237981 */ /* 0x000ea8000c1e1900 */
[----:B------:R-:W2:Y:S01]  /*02c0*/  LDG.E R18, desc[UR6][R26.64] ;  /* 0x000000061a127981 */ /* 0x000ea2000c1e1900 */
[----:B------:R-:W-:-:S04]  /*02d0*/  IMAD.WIDE.U32 R32, R10, 0x4, R28 ;  /* 0x000000040a207825 */ /* 0x000fc800078e001c */
[----:B--2---:R-:W-:Y:S02]  /*02e0*/  IMAD R18, R18, R35, RZ ;  /* 0x0000002312127224 */ /* 0x004fe400078e02ff */
[----:B------:R-:W-:-:S03]  /*02f0*/  IMAD.WIDE.U32 R34, R5, 0x4, R30 ;  /* 0x0000000405227825 */ /* 0x000fc600078e001e */
[----:B------:R1:W-:Y:S04]  /*0300*/  STG.E desc[UR6][R32.64], R18 ;  /* 0x0000001220007986 */ /* 0x0003e8000c101906 */
[----:B------:R-:W2:Y:S04]  /*0310*/  LDG.E R22, desc[UR6][R34.64] ;  /* 0x0000000622167981 */ /* 0x000ea8000c1e1900 */
[----:B------:R-:W2:Y:S01]  /*0320*/  LDG.E R20, desc[UR6][R26.64] ;  /* 0x000000061a147981 */ /* 0x000ea2000c1e1900 */
[----:B0-----:R-:W-:-:S04]  /*0330*/  IMAD.WIDE.U32 R36, R7, 0x4, R30 ;  /* 0x0000000407247825 */ /* 0x001fc800078e001e */
[----:B-1----:R-:W-:-:S04]  /*0340*/  IMAD.WIDE.U32 R32, R5, 0x4, R28 ;  /* 0x0000000405207825 */ /* 0x002fc800078e001c */
[----:B--2---:R-:W-:-:S05]  /*0350*/  IMAD R20, R20, R22, RZ ;  /* 0x0000001614147224 */ /* 0x004fca00078e02ff */
[----:B------:R0:W-:Y:S04]  /*0360*/  STG.E desc[UR6][R32.64], R20 ;  /* 0x0000001420007986 */ /* 0x0001e8000c101906 */
[----:B------:R-:W2:Y:S04]  /*0370*/  LDG.E R37, desc[UR6][R36.64] ;  /* 0x0000000624257981 */ /* 0x000ea8000c1e1900 */
[----:B------:R-:W2:Y:S01]  /*0380*/  LDG.E R16, desc[UR6][R26.64] ;  /* 0x000000061a107981 */ /* 0x000ea2000c1e1900 */
[----:B------:R-:W-:-:S04]  /*0390*/  IMAD.WIDE.U32 R34, R7, 0x4, R28 ;  /* 0x0000000407227825 */ /* 0x000fc800078e001c */
[----:B0-----:R-:W-:-:S04]  /*03a0*/  IMAD.WIDE.U32 R32, R9, 0x4, R30 ;  /* 0x0000000409207825 */ /* 0x001fc800078e001e */
[----:B--2---:R-:W-:-:S05]  /*03b0*/  IMAD R16, R16, R37, RZ ;  /* 0x0000002510107224 */ /* 0x004fca00078e02ff */
[----:B------:R0:W-:Y:S04]  /*03c0*/  STG.E desc[UR6][R34.64], R16 ;  /* 0x0000001022007986 */ /* 0x0001e8000c101906 */
[----:B------:R1:W2:Y:S04]  /*03d0*/  LDG.E R22, desc[UR6][R32.64] ;  /* 0x0000000620167981 */ /* 0x0002a8000c1e1900 */
        /* <DEDUP_REMOVED lines=29> */
[----:B------:R1:W2:Y:S04]  /*05b0*/  LDG.E R22, desc[UR6][R32.64] ;  /* 0x0000000620167981 */ /* 0x0002a8000c1e1900 */
[----:B------:R-:W2:Y:S01]  /*05c0*/  LDG.E R16, desc[UR6][R26.64] ;  /* 0x000000061a107981 */ /* 0x000ea2000c1e1900 */
[----:B------:R-:W-:-:S04]  /*05d0*/  IMAD.WIDE.U32 R36, R19, 0x4, R28 ;  /* 0x0000000413247825 */ /* 0x000fc800078e001c */
[----:B-1----:R-:W-:-:S04]  /*05e0*/  IMAD.WIDE.U32 R32, R21, 0x4, R30 ;  /* 0x0000000415207825 */ /* 0x002fc800078e001e */
[----:B--2---:R-:W-:-:S05]  /*05f0*/  IMAD R16, R16, R22, RZ ;  /* 0x0000001610107224 */ /* 0x004fca00078e02ff */
        /* <DEDUP_REMOVED lines=28> */
[----:B------:R-:W-:-:S04]  /*07c0*/  IMAD.WIDE.U32 R30, R8, 0x4, R30 ;  /* 0x00000004081e7825 */ /* 0x000fc800078e001e */
[----:B--2---:R-:W-:-:S05]  /*07d0*/  IMAD R20, R20, R22, RZ ;  /* 0x0000001614147224 */ /* 0x004fca00078e02ff */
[----:B------:R1:W-:Y:S04]  /*07e0*/  STG.E desc[UR6][R32.64], R20 ;  /* 0x0000001420007986 */ /* 0x0003e8000c101906 */
[----:B------:R-:W2:Y:S04]  /*07f0*/  LDG.E R31, desc[UR6][R30.64] ;  /* 0x000000061e1f7981 */ /* 0x000ea8000c1e1900 */
[----:B------:R-:W2:Y:S01]  /*0800*/  LDG.E R16, desc[UR6][R26.64] ;  /* 0x000000061a107981 */ /* 0x000ea2000c1e1900 */
[----:B------:R-:W-:-:S04]  /*0810*/  IADD3 R14, PT, PT, R14, 0x10, RZ ;  /* 0x000000100e0e7810 */ /* 0x000fc80007ffe0ff */
[----:B------:R-:W-:Y:S01]  /*0820*/  ISETP.NE.AND P0, PT, R14, RZ, PT ;  /* 0x000000ff0e00720c */ /* 0x000fe20003f05270 */
[----:B------:R-:W-:Y:S01]  /*0830*/  IMAD.WIDE.U32 R28, R8, 0x4, R28 ;  /* 0x00000004081c7825 */ /* 0x000fe200078e001c */
[C---:B------:R-:W-:Y:S02]  /*0840*/  LEA R12, R24.reuse, R12, 0x4 ;  /* 0x0000000c180c7211 */ /* 0x040fe400078e20ff */
[C---:B------:R-:W-:Y:S02]  /*0850*/  LEA R10, R24.reuse, R10, 0x4 ;  /* 0x0000000a180a7211 */ /* 0x040fe400078e20ff */
[C---:B------:R-:W-:Y:S02]  /*0860*/  LEA R5, R24.reuse, R5, 0x4 ;  /* 0x0000000518057211 */ /* 0x040fe400078e20ff */
[C---:B------:R-:W-:Y:S02]  /*0870*/  LEA R7, R24.reuse, R7, 0x4 ;  /* 0x0000000718077211 */ /* 0x040fe400078e20ff */
[----:B------:R-:W-:-:S02]  /*0880*/  LEA R9, R24, R9, 0x4 ;  /* 0x0000000918097211 */ /* 0x000fc400078e20ff */
[C---:B------:R-:W-:Y:S02]  /*0890*/  LEA R11, R24.reuse, R11, 0x4 ;  /* 0x0000000b180b7211 */ /* 0x040fe400078e20ff */
        /* <DEDUP_REMOVED lines=9> */
[----:B------:R-:W-:Y:S01]  /*0930*/  LEA R8, R24, R8, 0x4 ;  /* 0x0000000818087211 */ /* 0x000fe200078e20ff */
[----:B--2---:R-:W-:-:S05]  /*0940*/  IMAD R16, R16, R31, RZ ;  /* 0x0000001f10107224 */ /* 0x004fca00078e02ff */
[----:B------:R1:W-:Y:S01]  /*0950*/  STG.E desc[UR6][R28.64], R16 ;  /* 0x000000101c007986 */ /* 0x0003e2000c101906 */
[----:B------:R-:W-:Y:S05]  /*0960*/  @P0 BRA `(.L_x_1) ;  /* 0xfffffff8002c0947 */ /* 0x000fea000383ffff */
.L_x_0:
[----:B------:R-:W-:-:S13]  /*0970*/  LOP3.LUT P0, R4, R25, 0xf, RZ, 0xc0, !PT ;  /* 0x0000000f19047812 */ /* 0x000fda000780c0ff */
[----:B------:R-:W-:Y:S05]  /*0980*/  @!P0 EXIT ;  /* 0x000000000000894d */ /* 0x000fea0003800000 */
[----:B------:R-:W-:Y:S02]  /*0990*/  ISETP.GE.U32.AND P0, PT, R4, 0x8, PT ;  /* 0x000000080400780c */ /* 0x000fe40003f06070 */
[----:B------:R-:W-:-:S04]  /*09a0*/  LOP3.LUT R2, R25, 0x7, RZ, 0xc0, !PT ;  /* 0x0000000719027812 */ /* 0x000fc800078ec0ff */
[----:B------:R-:W-:-:S07]  /*09b0*/  ISETP.NE.AND P1, PT, R2, RZ, PT ;  /* 0x000000ff0200720c */ /* 0x000fce0003f25270 */
[----:B------:R-:W-:Y:S06]  /*09c0*/  @!P0 BRA `(.L_x_2) ;  /* 0x0000000000ec8947 */ /* 0x000fec0003800000 */
[----:B------:R-:W0:Y:S01]  /*09d0*/  LDC.64 R4, c[0x0][0x388] ;  /* 0x0000e200ff047b82 */ /* 0x000e220000000a00 */
[----:B------:R-:W-:Y:S01]  /*09e0*/  IMAD R11, R0, R24, R3 ;  /* 0x00000018000b7224 */ /* 0x000fe200078e0203 */
[----:B------:R-:W2:Y:S06]  /*09f0*/  LDG.E R12, desc[UR6][R26.64] ;  /* 0x000000061a0c7981 */ /* 0x000eac000c1e1900 */
[----:B------:R-:W3:Y:S01]  /*0a00*/  LDC.64 R6, c[0x0][0x398] ;  /* 0x0000e600ff067b82 */ /* 0x000ee20000000a00 */
[----:B0-----:R-:W-:-:S06]  /*0a10*/  IMAD.WIDE.U32 R8, R11, 0x4, R4 ;  /* 0x000000040b087825 */ /* 0x001fcc00078e0004 */
[----:B------:R-:W2:Y:S01]  /*0a20*/  LDG.E R9, desc[UR6][R8.64] ;  /* 0x0000000608097981 */ /* 0x000ea2000c1e1900 */
[C---:B------:R-:W-:Y:S01]  /*0a30*/  IADD3 R15, PT, PT, R11.reuse, R24, RZ ;  /* 0x000000180b0f7210 */ /* 0x040fe20007ffe0ff */
[----:B---3--:R-:W-:-:S04]  /*0a40*/  IMAD.WIDE.U32 R10, R11, 0x4, R6 ;  /* 0x000000040b0a7825 */ /* 0x008fc800078e0006 */
[----:B--2---:R-:W-:Y:S02]  /*0a50*/  IMAD R17, R12, R9, RZ ;  /* 0x000000090c117224 */ /* 0x004fe400078e02ff */
[----:B------:R-:W-:-:S03]  /*0a60*/  IMAD.WIDE.U32 R12, R15, 0x4, R4 ;  /* 0x000000040f0c7825 */ /* 0x000fc600078e0004 */
[----:B------:R0:W-:Y:S04]  /*0a70*/  STG.E desc[UR6][R10.64], R17 ;  /* 0x000000110a007986 */ /* 0x0001e8000c101906 */
[----:B------:R-:W2:Y:S04]  /*0a80*/  LDG.E R13, desc[UR6][R12.64] ;  /* 0x000000060c0d7981 */ /* 0x000ea8000c1e1900 */
[----:B-1----:R-:W2:Y:S01]  /*0a90*/  LDG.E R16, desc[UR6][R26.64] ;  /* 0x000000061a107981 */ /* 0x002ea2000c1e1900 */
[C---:B------:R-:W-:Y:S01]  /*0aa0*/  IADD3 R21, PT, PT, R15.reuse, R24, RZ ;  /* 0x000000180f157210 */ /* 0x040fe20007ffe0ff */
[----:B------:R-:W-:-:S04]  /*0ab0*/  IMAD.WIDE.U32 R14, R15, 0x4, R6 ;  /* 0x000000040f0e7825 */ /* 0x000fc800078e0006 */
[----:B------:R-:W-:-:S04]  /*0ac0*/  IMAD.WIDE.U32 R8, R21, 0x4, R4 ;  /* 0x0000000415087825 */ /* 0x000fc800078e0004 */
[----:B--2---:R-:W-:-:S05]  /*0ad0*/  IMAD R19, R16, R13, RZ ;  /* 0x0000000d10137224 */ /* 0x004fca00078e02ff */
[----:B------:R1:W-:Y:S04]  /*0ae0*/  STG.E desc[UR6][R14.64], R19 ;  /* 0x000000130e007986 */ /* 0x0003e8000c101906 */
[----:B------:R-:W2:Y:S04]  /*0af0*/  LDG.E R9, desc[UR6][R8.64] ;  /* 0x0000000608097981 */ /* 0x000ea8000c1e1900 */
[----:B------:R-:W2:Y:S01]  /*0b00*/  LDG.E R16, desc[UR6][R26.64] ;  /* 0x000000061a107981 */ /* 0x000ea2000c1e1900 */
[C---:B------:R-:W-:Y:S01]  /*0b10*/  IADD3 R23, PT, PT, R21.reuse, R24, RZ ;  /* 0x0000001815177210 */ /* 0x040fe20007ffe0ff */
[----:B0-----:R-:W-:-:S04]  /*0b20*/  IMAD.WIDE.U32 R10, R21, 0x4, R6 ;  /* 0x00000004150a7825 */ /* 0x001fc800078e0006 */
[----:B------:R-:W-:-:S04]  /*0b30*/  IMAD.WIDE.U32 R12, R23, 0x4, R4 ;  /* 0x00000004170c7825 */ /* 0x000fc800078e0004 */
[----:B--2---:R-:W-:-:S05]  /*0b40*/  IMAD R17, R16, R9, RZ ;  /* 0x0000000910117224 */ /* 0x004fca00078e02ff */
[----:B------:R0:W-:Y:S04]  /*0b50*/  STG.E desc[UR6][R10.64], R17 ;  /* 0x000000110a007986 */ /* 0x0001e8000c101906 */
[----:B------:R-:W2:Y:S04]  /*0b60*/  LDG.E R13, desc[UR6][R12.64] ;  /* 0x000000060c0d7981 */ /* 0x000ea8000c1e1900 */
[----:B------:R-:W2:Y:S01]  /*0b70*/  LDG.E R16, desc[UR6][R26.64] ;  /* 0x000000061a107981 */ /* 0x000ea2000c1e1900 */
[C---:B------:R-:W-:Y:S01]  /*0b80*/  IADD3 R21, PT, PT, R23.reuse, R24, RZ ;  /* 0x0000001817157210 */ /* 0x040fe20007ffe0ff */
[----:B-1----:R-:W-:-:S04]  /*0b90*/  IMAD.WIDE.U32 R14, R23, 0x4, R6 ;  /* 0x00000004170e7825 */ /* 0x002fc800078e0006 */
        /* <DEDUP_REMOVED lines=24> */
[----:B------:R-:W1:Y:S04]  /*0d20*/  LDG.E R5, desc[UR6][R4.64] ;  /* 0x0000000604057981 */ /* 0x000e68000c1e1900 */
[----:B------:R-:W1:Y:S01]  /*0d30*/  LDG.E R12, desc[UR6][R26.64] ;  /* 0x000000061a0c7981 */ /* 0x000e62000c1e1900 */
[----:B------:R-:W-:Y:S01]  /*0d40*/  IMAD.WIDE.U32 R6, R23, 0x4, R6 ;  /* 0x0000000417067825 */ /* 0x000fe200078e0006 */
[----:B------:R-:W-:-:S03]  /*0d50*/  IADD3 R0, PT, PT, R0, 0x8, RZ ;  /* 0x0000000800007810 */ /* 0x000fc60007ffe0ff */
[----:B-1----:R-:W-:-:S05]  /*0d60*/  IMAD R15, R12, R5, RZ ;  /* 0x000000050c0f7224 */ /* 0x002fca00078e02ff */
[----:B------:R0:W-:Y:S02]  /*0d70*/  STG.E desc[UR6][R6.64], R15 ;  /* 0x0000000f06007986 */ /* 0x0001e4000c101906 */
.L_x_2:
[----:B------:R-:W-:Y:S05]  /*0d80*/  @!P1 EXIT ;  /* 0x000000000000994d */ /* 0x000fea0003800000 */
[----:B------:R-:W-:Y:S02]  /*0d90*/  ISETP.GE.U32.AND P0, PT, R2, 0x4, PT ;  /* 0x000000040200780c */ /* 0x000fe40003f06070 */
[----:B------:R-:W-:-:S04]  /*0da0*/  LOP3.LUT R25, R25, 0x3, RZ, 0xc0, !PT ;  /* 0x0000000319197812 */ /* 0x000fc800078ec0ff */
[----:B------:R-:W-:-:S07]  /*0db0*/  ISETP.NE.AND P1, PT, R25, RZ, PT ;  /* 0x000000ff1900720c */ /* 0x000fce0003f25270 */
[----:B------:R-:W-:Y:S06]  /*0dc0*/  @!P0 BRA `(.L_x_3) ;  /* 0x00000000007c8947 */ /* 0x000fec0003800000 */
[----:B0-----:R-:W0:Y:S01]  /*0dd0*/  LDC.64 R6, c[0x0][0x388] ;  /* 0x0000e200ff067b82 */ /* 0x001e220000000a00 */
[----:B------:R-:W-:Y:S01]  /*0de0*/  IMAD R11, R0, R24, R3 ;  /* 0x00000018000b7224 */ /* 0x000fe200078e0203 */
[----:B------:R-:W2:Y:S06]  /*0df0*/  LDG.E R2, desc[UR6][R26.64] ;  /* 0x000000061a027981 */ /* 0x000eac000c1e1900 */
[----:B------:R-:W3:Y:S01]  /*0e00*/  LDC.64 R4, c[0x0][0x398] ;  /* 0x0000e600ff047b82 */ /* 0x000ee20000000a00 */
[----:B0-----:R-:W-:-:S06]  /*0e10*/  IMAD.WIDE.U32 R8, R11, 0x4, R6 ;  /* 0x000000040b087825 */ /* 0x001fcc00078e0006 */
[----:B------:R-:W2:Y:S01]  /*0e20*/  LDG.E R9, desc[UR6][R8.64] ;  /* 0x0000000608097981 */ /* 0x000ea2000c1e1900 */
[C---:B------:R-:W-:Y:S01]  /*0e30*/  IADD3 R15, PT, PT, R11.reuse, R24, RZ ;  /* 0x000000180b0f7210 */ /* 0x040fe20007ffe0ff */
[----:B---3--:R-:W-:-:S04]  /*0e40*/  IMAD.WIDE.U32 R10, R11, 0x4, R4 ;  /* 0x000000040b0a7825 */ /* 0x008fc800078e0004 */
[----:B------:R-:W-:-:S04]  /*0e50*/  IMAD.WIDE.U32 R12, R15, 0x4, R6 ;  /* 0x000000040f0c7825 */ /* 0x000fc800078e0006 */
[----:B--2---:R-:W-:-:S05]  /*0e60*/  IMAD R17, R2, R9, RZ ;  /* 0x0000000902117224 */ /* 0x004fca00078e02ff */
[----:B------:R0:W-:Y:S04]  /*0e70*/  STG.E desc[UR6][R10.64], R17 ;  /* 0x000000110a007986 */ /* 0x0001e8000c101906 */
[----:B------:R-:W2:Y:S04]  /*0e80*/  LDG.E R13, desc[UR6][R12.64] ;  /* 0x000000060c0d7981 */ /* 0x000ea8000c1e1900 */
[----:B------:R-:W2:Y:S01]  /*0e90*/  LDG.E R2, desc[UR6][R26.64] ;  /* 0x000000061a027981 */ /* 0x000ea2000c1e1900 */
[C---:B------:R-:W-:Y:S01]  /*0ea0*/  IADD3 R21, PT, PT, R15.reuse, R24, RZ ;  /* 0x000000180f157210 */ /* 0x040fe20007ffe0ff */
[----:B------:R-:W-:-:S04]  /*0eb0*/  IMAD.WIDE.U32 R14, R15, 0x4, R4 ;  /* 0x000000040f0e7825 */ /* 0x000fc800078e0004 */
[----:B------:R-:W-:-:S04]  /*0ec0*/  IMAD.WIDE.U32 R8, R21, 0x4, R6 ;  /* 0x0000000415087825 */ /* 0x000fc800078e0006 */
[----:B--2---:R-:W-:-:S05]  /*0ed0*/  IMAD R19, R2, R13, RZ ;  /* 0x0000000d02137224 */ /* 0x004fca00078e02ff */
[----:B------:R2:W-:Y:S04]  /*0ee0*/  STG.E desc[UR6][R14.64], R19 ;  /* 0x000000130e007986 */ /* 0x0005e8000c101906 */
[----:B------:R-:W3:Y:S04]  /*0ef0*/  LDG.E R9, desc[UR6][R8.64] ;  /* 0x0000000608097981 */ /* 0x000ee8000c1e1900 */
[----:B------:R-:W3:Y:S01]  /*0f00*/  LDG.E R2, desc[UR6][R26.64] ;  /* 0x000000061a027981 */ /* 0x000ee2000c1e1900 */
[C---:B------:R-:W-:Y:S01]  /*0f10*/  IADD3 R23, PT, PT, R21.reuse, R24, RZ ;  /* 0x0000001815177210 */ /* 0x040fe20007ffe0ff */
[----:B0-----:R-:W-:-:S04]  /*0f20*/  IMAD.WIDE.U32 R10, R21, 0x4, R4 ;  /* 0x00000004150a7825 */ /* 0x001fc800078e0004 */
[----:B------:R-:W-:-:S04]  /*0f30*/  IMAD.WIDE.U32 R6, R23, 0x4, R6 ;  /* 0x0000000417067825 */ /* 0x000fc800078e0006 */
[----:B---3--:R-:W-:-:S05]  /*0f40*/  IMAD R13, R2, R9, RZ ;  /* 0x00000009020d7224 */ /* 0x008fca00078e02ff */
[----:B------:R3:W-:Y:S04]  /*0f50*/  STG.E desc[UR6][R10.64], R13 ;  /* 0x0000000d0a007986 */ /* 0x0007e8000c101906 */
[----:B------:R-:W2:Y:S04]  /*0f60*/  LDG.E R7, desc[UR6][R6.64] ;  /* 0x0000000606077981 */ /* 0x000ea8000c1e1900 */
[----:B------:R-:W2:Y:S01]  /*0f70*/  LDG.E R2, desc[UR6][R26.64] ;  /* 0x000000061a027981 */ /* 0x000ea2000c1e1900 */
[----:B------:R-:W-:Y:S01]  /*0f80*/  IMAD.WIDE.U32 R4, R23, 0x4, R4 ;  /* 0x0000000417047825 */ /* 0x000fe200078e0004 */
[----:B------:R-:W-:-:S03]  /*0f90*/  IADD3 R0, PT, PT, R0, 0x4, RZ ;  /* 0x0000000400007810 */ /* 0x000fc60007ffe0ff */
[----:B--2---:R-:W-:-:S05]  /*0fa0*/  IMAD R15, R2, R7, RZ ;  /* 0x00000007020f7224 */ /* 0x004fca00078e02ff */
[----:B------:R3:W-:Y:S02]  /*0fb0*/  STG.E desc[UR6][R4.64], R15 ;  /* 0x0000000f04007986 */ /* 0x0007e4000c101906 */
.L_x_3:
[----:B------:R-:W-:Y:S05]  /*0fc0*/  @!P1 EXIT ;  /* 0x000000000000994d */ /* 0x000fea0003800000 */
[----:B0-----:R-:W0:Y:S01]  /*0fd0*/  LDC.64 R6, c[0x0][0x388] ;  /* 0x0000e200ff067b82 */ /* 0x001e220000000a00 */
[----:B---3--:R-:W-:Y:S01]  /*0fe0*/  IMAD R11, R0, R24, R3 ;  /* 0x00000018000b7224 */ /* 0x008fe200078e0203 */
[----:B------:R-:W-:-:S06]  /*0ff0*/  IADD3 R25, PT, PT, -R25, RZ, RZ ;  /* 0x000000ff19197210 */ /* 0x000fcc0007ffe1ff */
[----:B------:R-:W2:Y:S02]  /*1000*/  LDC.64 R8, c[0x0][0x398] ;  /* 0x0000e600ff087b82 */ /* 0x000ea40000000a00 */
.L_x_4:
[----:B0-----:R-:W-:Y:S01]  /*1010*/  IMAD.WIDE.U32 R2, R11, 0x4, R6 ;  /* 0x000000040b027825 */ /* 0x001fe200078e0006 */
[----:B---3--:R-:W3:Y:S05]  /*1020*/  LDG.E R0, desc[UR6][R26.64] ;  /* 0x000000061a007981 */ /* 0x008eea000c1e1900 */
[----:B------:R-:W3:Y:S01]  /*1030*/  LDG.E R3, desc[UR6][R2.64] ;  /* 0x0000000602037981 */ /* 0x000ee2000c1e1900 */
[----:B------:R-:W-:Y:S01]  /*1040*/  IADD3 R25, PT, PT, R25, 0x1, RZ ;  /* 0x0000000119197810 */ /* 0x000fe20007ffe0ff */
[C---:B--2---:R-:W-:Y:S01]  /*1050*/  IMAD.WIDE.U32 R4, R11.reuse, 0x4, R8 ;  /* 0x000000040b047825 */ /* 0x044fe200078e0008 */
[----:B------:R-:W-:Y:S02]  /*1060*/  IADD3 R11, PT, PT, R11, R24, RZ ;  /* 0x000000180b0b7210 */ /* 0x000fe40007ffe0ff */
[----:B------:R-:W-:Y:S01]  /*1070*/  ISETP.NE.AND P0, PT, R25, RZ, PT ;  /* 0x000000ff1900720c */ /* 0x000fe20003f05270 */
[----:B---3--:R-:W-:-:S05]  /*1080*/  IMAD R13, R0, R3, RZ ;  /* 0x00000003000d7224 */ /* 0x008fca00078e02ff */
[----:B------:R3:W-:Y:S07]  /*1090*/  STG.E desc[UR6][R4.64], R13 ;  /* 0x0000000d04007986 */ /* 0x0007ee000c101906 */
[----:B------:R-:W-:Y:S05]  /*10a0*/  @P0 BRA `(.L_x_4) ;  /* 0xfffffffc00d80947 */ /* 0x000fea000383ffff */
[----:B------:R-:W-:Y:S05]  /*10b0*/  EXIT ;  /* 0x000000000000794d */ /* 0x000fea0003800000 */
.L_x_5:
[----:B------:R-:W-:-:S00]  /*10c0*/  BRA `(.L_x_5) ;  /* 0xfffffffc00fc7947 */ /* 0x000fc0000383ffff */
[----:B------:R-:W-:-:S00]  /*10d0*/  NOP ;  /* 0x0000000000007918 */ /* 0x000fc00000000000 */
        /* <DEDUP_REMOVED lines=10> */
.L_x_6:


//--------------------- .nv.shared.reserved.0     --------------------------
	.section	.nv.shared.reserved.0,"aw",@nobits
	.weak		__nv_reservedSMEM_offset_0_alias
	.size		__nv_reservedSMEM_offset_0_alias, 0, 64
	.other		__nv_reservedSMEM_offset_0_alias,@"STO_CUDA_RESERVED_SHARED STV_DEFAULT"
__nv_reservedSMEM_offset_0_alias:
	.zero		0
	.zero		64


//--------------------- .nv.constant0._Z13multiplyArrayPKiS0_iiPi --------------------------
	.section	.nv.constant0._Z13multiplyArrayPKiS0_iiPi,"a",@progbits
	.sectionflags	@""
	.align	4
.nv.constant0._Z13multiplyArrayPKiS0_iiPi:
	.zero		928


//--------------------- SYMBOLS --------------------------

	.type		.nv.reservedSmem.offset0,@object
	.size		.nv.reservedSmem.offset0,0x4
